	.headerflags	@"EF_CUDA_TEXMODE_UNIFIED EF_CUDA_64BIT_ADDRESS EF_CUDA_ACCELERATORS EF_CUDA_SM90 EF_CUDA_VIRTUAL_SM(EF_CUDA_SM90)"
	.elftype	@"ET_EXEC"


//--------------------- .nv.info                  --------------------------
	.section	.nv.info,"",@"SHT_CUDA_INFO"
	.align	4


	//----- nvinfo : EIATTR_REGCOUNT
	.align		4
        /*0000*/ 	.byte	0x04, 0x2f
        /*0002*/ 	.short	(.L_1 - .L_0)
	.align		4
.L_0:
        /*0004*/ 	.word	index@(triton_poi_fused_add_convolution_8)
        /*0008*/ 	.word	0x00000014


	//----- nvinfo : EIATTR_MIN_STACK_SIZE
	.align		4
.L_1:
        /*000c*/ 	.byte	0x04, 0x12
        /*000e*/ 	.short	(.L_3 - .L_2)
	.align		4
.L_2:
        /*0010*/ 	.word	index@(triton_poi_fused_add_convolution_8)
        /*0014*/ 	.word	0x00000000


	//----- nvinfo : EIATTR_FRAME_SIZE
	.align		4
.L_3:
        /*0018*/ 	.byte	0x04, 0x11
        /*001a*/ 	.short	(.L_5 - .L_4)
	.align		4
.L_4:
        /*001c*/ 	.word	index@(triton_poi_fused_add_convolution_8)
        /*0020*/ 	.word	0x00000000


	//----- nvinfo : EIATTR_MIN_STACK_SIZE
	.align		4
.L_5:
        /*0024*/ 	.byte	0x04, 0x12
        /*0026*/ 	.short	(.L_7 - .L_6)
	.align		4
.L_6:
        /*0028*/ 	.word	index@(triton_poi_fused_add_convolution_8)
        /*002c*/ 	.word	0x00000000
.L_7:


//--------------------- .nv.info.triton_poi_fused_add_convolution_8 --------------------------
	.section	.nv.info.triton_poi_fused_add_convolution_8,"",@"SHT_CUDA_INFO"
	.sectionflags	@""
	.align	4


	//----- nvinfo : EIATTR_CUDA_API_VERSION
	.align		4
        /*0000*/ 	.byte	0x04, 0x37
        /*0002*/ 	.short	(.L_9 - .L_8)
.L_8:
        /*0004*/ 	.word	0x0000007c


	//----- nvinfo : EIATTR_KPARAM_INFO
	.align		4
.L_9:
        /*0008*/ 	.byte	0x04, 0x17
        /*000a*/ 	.short	(.L_11 - .L_10)
.L_10:
        /*000c*/ 	.word	0x00000000
        /*0010*/ 	.short	0x0004
        /*0012*/ 	.short	0x001c
        /*0014*/ 	.byte	0x00, 0xf0, 0x11, 0x00


	//----- nvinfo : EIATTR_KPARAM_INFO
	.align		4
.L_11:
        /*0018*/ 	.byte	0x04, 0x17
        /*001a*/ 	.short	(.L_13 - .L_12)
.L_12:
        /*001c*/ 	.word	0x00000000
        /*0020*/ 	.short	0x0003
        /*0022*/ 	.short	0x0018
        /*0024*/ 	.byte	0x00, 0xf0, 0x11, 0x00


	//----- nvinfo : EIATTR_KPARAM_INFO
	.align		4
.L_13:
        /*0028*/ 	.byte	0x04, 0x17
        /*002a*/ 	.short	(.L_15 - .L_14)
.L_14:
        /*002c*/ 	.word	0x00000000
        /*0030*/ 	.short	0x0002
        /*0032*/ 	.short	0x0010
        /*0034*/ 	.byte	0x00, 0xf4, 0x21, 0x00


	//----- nvinfo : EIATTR_KPARAM_INFO
	.align		4
.L_15:
        /*0038*/ 	.byte	0x04, 0x17
        /*003a*/ 	.short	(.L_17 - .L_16)
.L_16:
        /*003c*/ 	.word	0x00000000
        /*0040*/ 	.short	0x0001
        /*0042*/ 	.short	0x0008
        /*0044*/ 	.byte	0x00, 0xf4, 0x21, 0x00


	//----- nvinfo : EIATTR_KPARAM_INFO
	.align		4
.L_17:
        /*0048*/ 	.byte	0x04, 0x17
        /*004a*/ 	.short	(.L_19 - .L_18)
.L_18:
        /*004c*/ 	.word	0x00000000
        /*0050*/ 	.short	0x0000
        /*0052*/ 	.short	0x0000
        /*0054*/ 	.byte	0x00, 0xf4, 0x21, 0x00


	//----- nvinfo : EIATTR_SPARSE_MMA_MASK
	.align		4
.L_19:
        /*0058*/ 	.byte	0x03, 0x50
        /*005a*/ 	.short	0x0000


	//----- nvinfo : EIATTR_MAXREG_COUNT
	.align		4
        /*005c*/ 	.byte	0x03, 0x1b
        /*005e*/ 	.short	0x00ff


	//----- nvinfo : EIATTR_EXIT_INSTR_OFFSETS
	.align		4
        /*0060*/ 	.byte	0x04, 0x1c
        /*0062*/ 	.short	(.L_21 - .L_20)


	//   ....[0]....
.L_20:
        /*0064*/ 	.word	0x000003e0


	//   ....[1]....
        /*0068*/ 	.word	0x00000400


	//----- nvinfo : EIATTR_REQNTID
	.align		4
.L_21:
        /*006c*/ 	.byte	0x04, 0x10
        /*006e*/ 	.short	(.L_23 - .L_22)
.L_22:
        /*0070*/ 	.word	0x00000080
        /*0074*/ 	.word	0x00000001
        /*0078*/ 	.word	0x00000001


	//----- nvinfo : EIATTR_CBANK_PARAM_SIZE
	.align		4
.L_23:
        /*007c*/ 	.byte	0x03, 0x19
        /*007e*/ 	.short	0x0020


	//----- nvinfo : EIATTR_PARAM_CBANK
	.align		4
        /*0080*/ 	.byte	0x04, 0x0a
        /*0082*/ 	.short	(.L_25 - .L_24)
	.align		4
.L_24:
        /*0084*/ 	.word	index@(.nv.constant0.triton_poi_fused_add_convolution_8)
        /*0088*/ 	.short	0x0210
        /*008a*/ 	.short	0x0020


	//----- nvinfo : EIATTR_SW_WAR
	.align		4
.L_25:
        /*008c*/ 	.byte	0x04, 0x36
        /*008e*/ 	.short	(.L_27 - .L_26)
.L_26:
        /*0090*/ 	.word	0x00000008
.L_27:


//--------------------- .nv.callgraph             --------------------------
	.section	.nv.callgraph,"",@"SHT_CUDA_CALLGRAPH"
	.align	4
	.sectionentsize	8
	.align		4
        /*0000*/ 	.word	0x00000000
	.align		4
        /*0004*/ 	.word	0xffffffff
	.align		4
        /*0008*/ 	.word	0x00000000
	.align		4
        /*000c*/ 	.word	0xfffffffe
	.align		4
        /*0010*/ 	.word	0x00000000
	.align		4
        /*0014*/ 	.word	0xfffffffd
	.align		4
        /*0018*/ 	.word	0x00000000
	.align		4
        /*001c*/ 	.word	0xfffffffc


//--------------------- .text.triton_poi_fused_add_convolution_8 --------------------------
	.section	.text.triton_poi_fused_add_convolution_8,"ax",@progbits
	.sectionflags	@"SHF_BARRIERS=1"
	.align	128
        .global         triton_poi_fused_add_convolution_8
        .type           triton_poi_fused_add_convolution_8,@function
        .size           triton_poi_fused_add_convolution_8,(.L_x_1 - triton_poi_fused_add_convolution_8)
        .other          triton_poi_fused_add_convolution_8,@"STO_CUDA_ENTRY STV_DEFAULT"
triton_poi_fused_add_convolution_8:
.text.triton_poi_fused_add_convolution_8:
[----:B------:R-:W0:Y:S02]  /*0000*/  LDC R1, c[0x0][0x28] ;  /* 0x00000a00ff017b82 */ /* 0x000e240000000800 */
[----:B------:R-:W1:Y:S01]  /*0010*/  S2R R0, SR_TID.X ;  /* 0x0000000000007919 */ /* 0x000e620000002100 */
[----:B------:R-:W2:Y:S01]  /*0020*/  LDC.64 R6, c[0x0][0x220] ;  /* 0x00008800ff067b82 */ /* 0x000ea20000000a00 */
[----:B------:R-:W-:Y:S01]  /*0030*/  ULDC.64 UR4, c[0x0][0x208] ;  /* 0x0000820000047ab9 */ /* 0x000fe20000000a00 */
[----:B------:R-:W3:Y:S01]  /*0040*/  S2R R3, SR_CTAID.Y ;  /* 0x0000000000037919 */ /* 0x000ee20000002600 */
[----:B------:R-:W4:Y:S01]  /*0050*/  S2R R13, SR_CTAID.X ;  /* 0x00000000000d7919 */ /* 0x000f220000002500 */
[----:B-1----:R-:W-:-:S05]  /*0060*/  LOP3.LUT R0, R0, 0x7f, RZ, 0xc0, !PT ;  /* 0x0000007f00007812 */ /* 0x002fca00078ec0ff */
[----:B---3--:R-:W-:Y:S01]  /*0070*/  IMAD R0, R3, 0x80, R0 ;  /* 0x0000008003007824 */ /* 0x008fe200078e0200 */
[----:B----4-:R-:W-:-:S04]  /*0080*/  SHF.R.U32.HI R14, RZ, 0x1e, R13 ;  /* 0x0000001eff0e7819 */ /* 0x010fc8000001160d */
[----:B------:R-:W-:Y:S02]  /*0090*/  SHF.R.S32.HI R3, RZ, 0x1f, R0 ;  /* 0x0000001fff037819 */ /* 0x000fe40000011400 */
[----:B------:R-:W-:Y:S02]  /*00a0*/  ISETP.GE.AND P1, PT, R0, 0x80, PT ;  /* 0x000000800000780c */ /* 0x000fe40003f26270 */
[----:B------:R-:W-:-:S04]  /*00b0*/  LEA.HI R3, R3, R0, RZ, 0x2 ;  /* 0x0000000003037211 */ /* 0x000fc800078f10ff */
[----:B------:R-:W-:Y:S02]  /*00c0*/  LOP3.LUT R5, R3, 0xfffc, RZ, 0xc0, !PT ;  /* 0x0000fffc03057812 */ /* 0x000fe400078ec0ff */
[----:B------:R-:W-:-:S03]  /*00d0*/  SHF.R.S32.HI R8, RZ, 0x2, R3 ;  /* 0x00000002ff087819 */ /* 0x000fc60000011403 */
[----:B------:R-:W-:Y:S02]  /*00e0*/  IMAD.IADD R5, R0, 0x1, -R5 ;  /* 0x0000000100057824 */ /* 0x000fe400078e0a05 */
[----:B------:R-:W-:-:S03]  /*00f0*/  IMAD R17, R8, 0x2, R13 ;  /* 0x0000000208117824 */ /* 0x000fc600078e020d */
[----:B------:R-:W-:-:S04]  /*0100*/  LOP3.LUT R2, R5, 0x80, RZ, 0xc0, !PT ;  /* 0x0000008005027812 */ /* 0x000fc800078ec0ff */
[----:B------:R-:W-:-:S04]  /*0110*/  LEA.HI R10, R2, R5, RZ, 0x19 ;  /* 0x00000005020a7211 */ /* 0x000fc800078fc8ff */
[----:B------:R-:W-:-:S05]  /*0120*/  LOP3.LUT R2, R10, 0xfe, RZ, 0xc0, !PT ;  /* 0x000000fe0a027812 */ /* 0x000fca00078ec0ff */
[----:B------:R-:W-:-:S05]  /*0130*/  IMAD.MOV R2, RZ, RZ, -R2 ;  /* 0x000000ffff027224 */ /* 0x000fca00078e0a02 */
[----:B------:R-:W-:Y:S02]  /*0140*/  PRMT R12, R2, 0x7710, RZ ;  /* 0x00007710020c7816 */ /* 0x000fe400000000ff */
[----:B------:R-:W-:-:S03]  /*0150*/  LEA.HI R2, R8, R8, RZ, 0x3 ;  /* 0x0000000808027211 */ /* 0x000fc600078f18ff */
[----:B------:R-:W-:Y:S01]  /*0160*/  IMAD.IADD R12, R5, 0x1, R12 ;  /* 0x00000001050c7824 */ /* 0x000fe200078e020c */
[----:B------:R-:W-:Y:S01]  /*0170*/  LOP3.LUT R9, R2, 0xfffffff8, RZ, 0xc0, !PT ;  /* 0xfffffff802097812 */ /* 0x000fe200078ec0ff */
[----:B------:R-:W1:Y:S03]  /*0180*/  LDC.64 R4, c[0x0][0x210] ;  /* 0x00008400ff047b82 */ /* 0x000e660000000a00 */
[----:B------:R-:W-:Y:S01]  /*0190*/  IADD3 R11, R8, -R9, RZ ;  /* 0x80000009080b7210 */ /* 0x000fe20007ffe0ff */
[----:B------:R-:W-:Y:S01]  /*01a0*/  IMAD.SHL.U32 R9, R13, 0x2, RZ ;  /* 0x000000020d097824 */ /* 0x000fe200078e00ff */
[----:B------:R-:W-:Y:S02]  /*01b0*/  LOP3.LUT R12, R12, 0xffff, RZ, 0xc0, !PT ;  /* 0x0000ffff0c0c7812 */ /* 0x000fe400078ec0ff */
[----:B------:R-:W-:Y:S01]  /*01c0*/  PRMT R8, R10, 0x8880, RZ ;  /* 0x000088800a087816 */ /* 0x000fe200000000ff */
[----:B------:R-:W3:Y:S01]  /*01d0*/  LDC.64 R2, c[0x0][0x218] ;  /* 0x00008600ff027b82 */ /* 0x000ee20000000a00 */
[----:B------:R-:W-:Y:S01]  /*01e0*/  SGXT.U32 R13, R14, 0x1 ;  /* 0x000000010e0d781a */ /* 0x000fe20000000000 */
[----:B------:R-:W-:Y:S01]  /*01f0*/  VIADD R10, R9, 0x1 ;  /* 0x00000001090a7836 */ /* 0x000fe20000000000 */
[----:B------:R-:W-:-:S02]  /*0200*/  PRMT R12, R12, 0x8880, RZ ;  /* 0x000088800c0c7816 */ /* 0x000fc400000000ff */
[----:B------:R-:W-:Y:S01]  /*0210*/  SHF.R.S32.HI R8, RZ, 0x1, R8 ;  /* 0x00000001ff087819 */ /* 0x000fe20000011408 */
[----:B------:R-:W-:Y:S01]  /*0220*/  IMAD.IADD R13, R10, 0x1, R13 ;  /* 0x000000010a0d7824 */ /* 0x000fe200078e020d */
[----:B------:R-:W-:Y:S01]  /*0230*/  LEA R15, R0, R9, 0x2 ;  /* 0x00000009000f7211 */ /* 0x000fe200078e10ff */
[----:B------:R-:W-:Y:S01]  /*0240*/  IMAD.MOV.U32 R0, RZ, RZ, R12 ;  /* 0x000000ffff007224 */ /* 0x000fe200078e000c */
[----:B------:R-:W-:Y:S02]  /*0250*/  PRMT R8, R8, 0x9910, RZ ;  /* 0x0000991008087816 */ /* 0x000fe400000000ff */
[----:B------:R-:W-:Y:S01]  /*0260*/  LOP3.LUT R13, R13, 0x7ffffffe, RZ, 0xc0, !PT ;  /* 0x7ffffffe0d0d7812 */ /* 0x000fe200078ec0ff */
[----:B------:R-:W-:Y:S01]  /*0270*/  IMAD.U32 R0, R17, 0x8, R0 ;  /* 0x0000000811007824 */ /* 0x000fe200078e0000 */
[----:B------:R-:W-:Y:S02]  /*0280*/  MOV R17, R8 ;  /* 0x0000000800117202 */ /* 0x000fe40000000f00 */
[----:B------:R-:W-:Y:S01]  /*0290*/  ISETP.LT.AND P0, PT, R9, 0x4, !P1 ;  /* 0x000000040900780c */ /* 0x000fe20004f01270 */
[----:B------:R-:W-:-:S02]  /*02a0*/  IMAD.IADD R13, R10, 0x1, -R13 ;  /* 0x000000010a0d7824 */ /* 0x000fc400078e0a0d */
[----:B------:R-:W-:Y:S02]  /*02b0*/  IMAD R0, R17, 0x4, R0 ;  /* 0x0000000411007824 */ /* 0x000fe400078e0200 */
[----:B--2---:R-:W-:-:S03]  /*02c0*/  IMAD.WIDE R8, R11, 0x4, R6 ;  /* 0x000000040b087825 */ /* 0x004fc600078e0206 */
[----:B------:R-:W-:Y:S01]  /*02d0*/  LEA R13, R13, R0, 0x1 ;  /* 0x000000000d0d7211 */ /* 0x000fe200078e08ff */
[----:B-1----:R-:W-:Y:S01]  /*02e0*/  IMAD.WIDE R6, R15, 0x4, R4 ;  /* 0x000000040f067825 */ /* 0x002fe200078e0204 */
[----:B------:R-:W-:-:S03]  /*02f0*/  CS2R R14, SRZ ;  /* 0x00000000000e7805 */ /* 0x000fc6000001ff00 */
[----:B------:R-:W-:Y:S02]  /*0300*/  IMAD.MOV.U32 R11, RZ, RZ, RZ ;  /* 0x000000ffff0b7224 */ /* 0x000fe400078e00ff */
[--C-:B---3--:R-:W-:Y:S01]  /*0310*/  IMAD.WIDE R4, R0, 0x4, R2.reuse ;  /* 0x0000000400047825 */ /* 0x108fe200078e0202 */
[----:B------:R-:W2:Y:S03]  /*0320*/  @P0 LDG.E.EL.64 R14, desc[UR4][R6.64] ;  /* 0x00000004060e0981 */ /* 0x000ea6000c2e1b00 */
[----:B------:R-:W-:Y:S01]  /*0330*/  IMAD.MOV.U32 R0, RZ, RZ, RZ ;  /* 0x000000ffff007224 */ /* 0x000fe200078e00ff */
[----:B------:R-:W2:Y:S01]  /*0340*/  @!P1 LDG.E.EL R11, desc[UR4][R8.64] ;  /* 0x00000004080b9981 */ /* 0x000ea2000c2e1900 */
[----:B------:R-:W-:Y:S02]  /*0350*/  IMAD.MOV.U32 R10, RZ, RZ, RZ ;  /* 0x000000ffff0a7224 */ /* 0x000fe400078e00ff */
[----:B------:R-:W-:-:S02]  /*0360*/  IMAD.WIDE R2, R13, 0x4, R2 ;  /* 0x000000040d027825 */ /* 0x000fc400078e0202 */
[----:B------:R-:W3:Y:S04]  /*0370*/  @P0 LDG.E.EL R0, desc[UR4][R4.64] ;  /* 0x0000000404000981 */ /* 0x000ee8000c2e1900 */
[----:B------:R-:W4:Y:S01]  /*0380*/  @P0 LDG.E.EL R10, desc[UR4][R2.64] ;  /* 0x00000004020a0981 */ /* 0x000f22000c2e1900 */
[----:B------:R-:W-:Y:S01]  /*0390*/  BAR.SYNC.DEFER_BLOCKING 0x0 ;  /* 0x0000000000007b1d */ /* 0x000fe20000010000 */
[C---:B--2---:R-:W-:Y:S01]  /*03a0*/  FADD R9, R11.reuse, R14 ;  /* 0x0000000e0b097221 */ /* 0x044fe20000000000 */
[----:B------:R-:W-:-:S03]  /*03b0*/  FADD R15, R11, R15 ;  /* 0x0000000f0b0f7221 */ /* 0x000fc60000000000 */
[----:B---3--:R-:W-:Y:S01]  /*03c0*/  FADD R14, R9, R0 ;  /* 0x00000000090e7221 */ /* 0x008fe20000000000 */
[----:B----4-:R-:W-:Y:S01]  /*03d0*/  FADD R15, R15, R10 ;  /* 0x0000000a0f0f7221 */ /* 0x010fe20000000000 */
[----:B------:R-:W-:Y:S06]  /*03e0*/  @!P0 EXIT ;  /* 0x000000000000894d */ /* 0x000fec0003800000 */
[----:B------:R-:W-:Y:S01]  /*03f0*/  STG.E.64 desc[UR4][R6.64], R14 ;  /* 0x0000000e06007986 */ /* 0x000fe2000c101b04 */
[----:B------:R-:W-:Y:S05]  /*0400*/  EXIT ;  /* 0x000000000000794d */ /* 0x000fea0003800000 */
.L_x_0:
[----:B------:R-:W-:-:S00]  /*0410*/  BRA `(.L_x_0) ;  /* 0xfffffffc00fc7947 */ /* 0x000fc0000383ffff */
[----:B------:R-:W-:-:S00]  /*0420*/  NOP ;  /* 0x0000000000007918 */ /* 0x000fc00000000000 */
        /* <DEDUP_REMOVED lines=13> */
.L_x_1:


//--------------------- .nv.constant0.triton_poi_fused_add_convolution_8 --------------------------
	.section	.nv.constant0.triton_poi_fused_add_convolution_8,"a",@progbits
	.sectionflags	@""
	.align	4
.nv.constant0.triton_poi_fused_add_convolution_8:
	.zero		560
